	.headerflags	@"EF_CUDA_TEXMODE_UNIFIED EF_CUDA_64BIT_ADDRESS EF_CUDA_ACCELERATORS EF_CUDA_SM90 EF_CUDA_VIRTUAL_SM(EF_CUDA_SM90)"
	.elftype	@"ET_EXEC"


//--------------------- .nv.info                  --------------------------
	.section	.nv.info,"",@"SHT_CUDA_INFO"
	.align	4


	//----- nvinfo : EIATTR_REGCOUNT
	.align		4
        /*0000*/ 	.byte	0x04, 0x2f
        /*0002*/ 	.short	(.L_1 - .L_0)
	.align		4
.L_0:
        /*0004*/ 	.word	index@(triton_poi_fused_add_native_layer_norm_7)
        /*0008*/ 	.word	0x00000014


	//----- nvinfo : EIATTR_MIN_STACK_SIZE
	.align		4
.L_1:
        /*000c*/ 	.byte	0x04, 0x12
        /*000e*/ 	.short	(.L_3 - .L_2)
	.align		4
.L_2:
        /*0010*/ 	.word	index@(triton_poi_fused_add_native_layer_norm_7)
        /*0014*/ 	.word	0x00000000


	//----- nvinfo : EIATTR_FRAME_SIZE
	.align		4
.L_3:
        /*0018*/ 	.byte	0x04, 0x11
        /*001a*/ 	.short	(.L_5 - .L_4)
	.align		4
.L_4:
        /*001c*/ 	.word	index@(triton_poi_fused_add_native_layer_norm_7)
        /*0020*/ 	.word	0x00000000


	//----- nvinfo : EIATTR_MIN_STACK_SIZE
	.align		4
.L_5:
        /*0024*/ 	.byte	0x04, 0x12
        /*0026*/ 	.short	(.L_7 - .L_6)
	.align		4
.L_6:
        /*0028*/ 	.word	index@(triton_poi_fused_add_native_layer_norm_7)
        /*002c*/ 	.word	0x00000000
.L_7:


//--------------------- .nv.info.triton_poi_fused_add_native_layer_norm_7 --------------------------
	.section	.nv.info.triton_poi_fused_add_native_layer_norm_7,"",@"SHT_CUDA_INFO"
	.sectionflags	@""
	.align	4


	//----- nvinfo : EIATTR_CUDA_API_VERSION
	.align		4
        /*0000*/ 	.byte	0x04, 0x37
        /*0002*/ 	.short	(.L_9 - .L_8)
.L_8:
        /*0004*/ 	.word	0x0000007c


	//----- nvinfo : EIATTR_KPARAM_INFO
	.align		4
.L_9:
        /*0008*/ 	.byte	0x04, 0x17
        /*000a*/ 	.short	(.L_11 - .L_10)
.L_10:
        /*000c*/ 	.word	0x00000000
        /*0010*/ 	.short	0x0004
        /*0012*/ 	.short	0x0020
        /*0014*/ 	.byte	0x00, 0xf0, 0x11, 0x00


	//----- nvinfo : EIATTR_KPARAM_INFO
	.align		4
.L_11:
        /*0018*/ 	.byte	0x04, 0x17
        /*001a*/ 	.short	(.L_13 - .L_12)
.L_12:
        /*001c*/ 	.word	0x00000000
        /*0020*/ 	.short	0x0003
        /*0022*/ 	.short	0x0018
        /*0024*/ 	.byte	0x00, 0xf4, 0x21, 0x00


	//----- nvinfo : EIATTR_KPARAM_INFO
	.align		4
.L_13:
        /*0028*/ 	.byte	0x04, 0x17
        /*002a*/ 	.short	(.L_15 - .L_14)
.L_14:
        /*002c*/ 	.word	0x00000000
        /*0030*/ 	.short	0x0002
        /*0032*/ 	.short	0x0010
        /*0034*/ 	.byte	0x00, 0xf4, 0x21, 0x00


	//----- nvinfo : EIATTR_KPARAM_INFO
	.align		4
.L_15:
        /*0038*/ 	.byte	0x04, 0x17
        /*003a*/ 	.short	(.L_17 - .L_16)
.L_16:
        /*003c*/ 	.word	0x00000000
        /*0040*/ 	.short	0x0001
        /*0042*/ 	.short	0x0008
        /*0044*/ 	.byte	0x00, 0xf4, 0x21, 0x00


	//----- nvinfo : EIATTR_KPARAM_INFO
	.align		4
.L_17:
        /*0048*/ 	.byte	0x04, 0x17
        /*004a*/ 	.short	(.L_19 - .L_18)
.L_18:
        /*004c*/ 	.word	0x00000000
        /*0050*/ 	.short	0x0000
        /*0052*/ 	.short	0x0000
        /*0054*/ 	.byte	0x00, 0xf4, 0x21, 0x00


	//----- nvinfo : EIATTR_SPARSE_MMA_MASK
	.align		4
.L_19:
        /*0058*/ 	.byte	0x03, 0x50
        /*005a*/ 	.short	0x0000


	//----- nvinfo : EIATTR_MAXREG_COUNT
	.align		4
        /*005c*/ 	.byte	0x03, 0x1b
        /*005e*/ 	.short	0x00ff


	//----- nvinfo : EIATTR_EXIT_INSTR_OFFSETS
	.align		4
        /*0060*/ 	.byte	0x04, 0x1c
        /*0062*/ 	.short	(.L_21 - .L_20)


	//   ....[0]....
.L_20:
        /*0064*/ 	.word	0x00000310


	//   ....[1]....
        /*0068*/ 	.word	0x00000340


	//----- nvinfo : EIATTR_REQNTID
	.align		4
.L_21:
        /*006c*/ 	.byte	0x04, 0x10
        /*006e*/ 	.short	(.L_23 - .L_22)
.L_22:
        /*0070*/ 	.word	0x00000020
        /*0074*/ 	.word	0x00000001
        /*0078*/ 	.word	0x00000001


	//----- nvinfo : EIATTR_CBANK_PARAM_SIZE
	.align		4
.L_23:
        /*007c*/ 	.byte	0x03, 0x19
        /*007e*/ 	.short	0x0024


	//----- nvinfo : EIATTR_PARAM_CBANK
	.align		4
        /*0080*/ 	.byte	0x04, 0x0a
        /*0082*/ 	.short	(.L_25 - .L_24)
	.align		4
.L_24:
        /*0084*/ 	.word	index@(.nv.constant0.triton_poi_fused_add_native_layer_norm_7)
        /*0088*/ 	.short	0x0210
        /*008a*/ 	.short	0x0024


	//----- nvinfo : EIATTR_SW_WAR
	.align		4
.L_25:
        /*008c*/ 	.byte	0x04, 0x36
        /*008e*/ 	.short	(.L_27 - .L_26)
.L_26:
        /*0090*/ 	.word	0x00000008
.L_27:


//--------------------- .nv.callgraph             --------------------------
	.section	.nv.callgraph,"",@"SHT_CUDA_CALLGRAPH"
	.align	4
	.sectionentsize	8
	.align		4
        /*0000*/ 	.word	0x00000000
	.align		4
        /*0004*/ 	.word	0xffffffff
	.align		4
        /*0008*/ 	.word	0x00000000
	.align		4
        /*000c*/ 	.word	0xfffffffe
	.align		4
        /*0010*/ 	.word	0x00000000
	.align		4
        /*0014*/ 	.word	0xfffffffd
	.align		4
        /*0018*/ 	.word	0x00000000
	.align		4
        /*001c*/ 	.word	0xfffffffc


//--------------------- .text.triton_poi_fused_add_native_layer_norm_7 --------------------------
	.section	.text.triton_poi_fused_add_native_layer_norm_7,"ax",@progbits
	.align	128
        .global         triton_poi_fused_add_native_layer_norm_7
        .type           triton_poi_fused_add_native_layer_norm_7,@function
        .size           triton_poi_fused_add_native_layer_norm_7,(.L_x_1 - triton_poi_fused_add_native_layer_norm_7)
        .other          triton_poi_fused_add_native_layer_norm_7,@"STO_CUDA_ENTRY STV_DEFAULT"
triton_poi_fused_add_native_layer_norm_7:
.text.triton_poi_fused_add_native_layer_norm_7:
[----:B------:R-:W0:Y:S02]  /*0000*/  LDC R1, c[0x0][0x28] ;  /* 0x00000a00ff017b82 */ /* 0x000e240000000800 */
[----:B------:R-:W1:Y:S01]  /*0010*/  S2R R14, SR_TID.X ;  /* 0x00000000000e7919 */ /* 0x000e620000002100 */
[----:B------:R-:W2:Y:S01]  /*0020*/  LDC.64 R2, c[0x0][0x210] ;  /* 0x00008400ff027b82 */ /* 0x000ea20000000a00 */
[----:B------:R-:W-:Y:S01]  /*0030*/  HFMA2.MMA R13, -RZ, RZ, 0, 0 ;  /* 0x00000000ff0d7435 */ /* 0x000fe200000001ff */
[----:B------:R-:W-:Y:S01]  /*0040*/  CS2R R8, SRZ ;  /* 0x0000000000087805 */ /* 0x000fe2000001ff00 */
[----:B------:R-:W3:Y:S01]  /*0050*/  S2R R11, SR_CTAID.X ;  /* 0x00000000000b7919 */ /* 0x000ee20000002500 */
[----:B------:R-:W-:Y:S01]  /*0060*/  ULDC.64 UR4, c[0x0][0x208] ;  /* 0x0000820000047ab9 */ /* 0x000fe20000000a00 */
[----:B------:R-:W-:-:S03]  /*0070*/  MOV R10, RZ ;  /* 0x000000ff000a7202 */ /* 0x000fc60000000f00 */
[----:B------:R-:W4:Y:S01]  /*0080*/  LDC.64 R4, c[0x0][0x218] ;  /* 0x00008600ff047b82 */ /* 0x000f220000000a00 */
[----:B-1----:R-:W-:-:S04]  /*0090*/  LOP3.LUT R0, R14, 0xf, RZ, 0xc0, !PT ;  /* 0x0000000f0e007812 */ /* 0x002fc800078ec0ff */
[----:B---3--:R-:W-:Y:S01]  /*00a0*/  LEA R11, R11, R0, 0x4 ;  /* 0x000000000b0b7211 */ /* 0x008fe200078e20ff */
[----:B------:R-:W-:-:S03]  /*00b0*/  HFMA2.MMA R0, -RZ, RZ, 0, 0 ;  /* 0x00000000ff007435 */ /* 0x000fc600000001ff */
[C---:B------:R-:W-:Y:S02]  /*00c0*/  ISETP.GE.AND P0, PT, R11.reuse, 0x10, PT ;  /* 0x000000100b00780c */ /* 0x040fe40003f06270 */
[----:B------:R-:W-:-:S05]  /*00d0*/  SHF.L.U32 R7, R11, 0x2, RZ ;  /* 0x000000020b077819 */ /* 0x000fca00000006ff */
[----:B--2---:R-:W-:-:S04]  /*00e0*/  IMAD.WIDE R2, R7, 0x4, R2 ;  /* 0x0000000407027825 */ /* 0x004fc800078e0202 */
[----:B----4-:R-:W-:Y:S01]  /*00f0*/  IMAD.WIDE R4, R7, 0x4, R4 ;  /* 0x0000000407047825 */ /* 0x010fe200078e0204 */
[----:B------:R-:W-:Y:S01]  /*0100*/  CS2R R6, SRZ ;  /* 0x0000000000067805 */ /* 0x000fe2000001ff00 */
[----:B------:R-:W2:Y:S01]  /*0110*/  @!P0 LDG.E.EL R0, desc[UR4][R2.64] ;  /* 0x0000000402008981 */ /* 0x000ea2000c2e1900 */
[----:B------:R-:W-:-:S03]  /*0120*/  MOV R15, RZ ;  /* 0x000000ff000f7202 */ /* 0x000fc60000000f00 */
[----:B------:R-:W3:Y:S04]  /*0130*/  @!P0 LDG.E.EL R9, desc[UR4][R4.64+0x4] ;  /* 0x0000040404098981 */ /* 0x000ee8000c2e1900 */
[----:B------:R-:W3:Y:S04]  /*0140*/  @!P0 LDG.E.EL R6, desc[UR4][R2.64+0x4] ;  /* 0x0000040402068981 */ /* 0x000ee8000c2e1900 */
[----:B------:R-:W2:Y:S04]  /*0150*/  @!P0 LDG.E.EL R7, desc[UR4][R4.64] ;  /* 0x0000000404078981 */ /* 0x000ea8000c2e1900 */
[----:B------:R-:W4:Y:S04]  /*0160*/  @!P0 LDG.E.EL R8, desc[UR4][R2.64+0x8] ;  /* 0x0000080402088981 */ /* 0x000f28000c2e1900 */
[----:B------:R-:W4:Y:S04]  /*0170*/  @!P0 LDG.E.EL R13, desc[UR4][R4.64+0x8] ;  /* 0x00000804040d8981 */ /* 0x000f28000c2e1900 */
[----:B------:R-:W5:Y:S04]  /*0180*/  @!P0 LDG.E.EL R10, desc[UR4][R2.64+0xc] ;  /* 0x00000c04020a8981 */ /* 0x000f68000c2e1900 */
[----:B------:R-:W5:Y:S01]  /*0190*/  @!P0 LDG.E.EL R15, desc[UR4][R4.64+0xc] ;  /* 0x00000c04040f8981 */ /* 0x000f62000c2e1900 */
[----:B------:R-:W-:-:S04]  /*01a0*/  LOP3.LUT P0, RZ, R14, 0x10, RZ, 0xc0, !PT ;  /* 0x000000100eff7812 */ /* 0x000fc8000780c0ff */
[----:B------:R-:W-:Y:S01]  /*01b0*/  ISETP.LT.AND P0, PT, R11, 0x10, !P0 ;  /* 0x000000100b00780c */ /* 0x000fe20004701270 */
[----:B---3--:R-:W-:Y:S01]  /*01c0*/  FADD R17, R9, R6 ;  /* 0x0000000609117221 */ /* 0x008fe20000000000 */
[----:B--2---:R-:W-:Y:S02]  /*01d0*/  FADD R0, R7, R0 ;  /* 0x0000000007007221 */ /* 0x004fe40000000000 */
[----:B------:R-:W1:Y:S01]  /*01e0*/  LDC.64 R6, c[0x0][0x220] ;  /* 0x00008800ff067b82 */ /* 0x000e620000000a00 */
[----:B----4-:R-:W-:Y:S01]  /*01f0*/  FADD R13, R13, R8 ;  /* 0x000000080d0d7221 */ /* 0x010fe20000000000 */
[----:B------:R-:W-:-:S04]  /*0200*/  FADD R8, R0, R17 ;  /* 0x0000001100087221 */ /* 0x000fc80000000000 */
[----:B------:R-:W-:Y:S01]  /*0210*/  FADD R9, R8, R13 ;  /* 0x0000000d08097221 */ /* 0x000fe20000000000 */
[----:B-----5:R-:W-:-:S04]  /*0220*/  FADD R10, R15, R10 ;  /* 0x0000000a0f0a7221 */ /* 0x020fc80000000000 */
[----:B------:R-:W-:Y:S02]  /*0230*/  FADD R12, R10, R9 ;  /* 0x000000090a0c7221 */ /* 0x000fe40000000000 */
[----:B------:R-:W2:Y:S02]  /*0240*/  LDC.64 R8, c[0x0][0x228] ;  /* 0x00008a00ff087b82 */ /* 0x000ea40000000a00 */
[----:B------:R-:W-:-:S04]  /*0250*/  FMUL R15, R12, 0.25 ;  /* 0x3e8000000c0f7820 */ /* 0x000fc80000400000 */
[--C-:B------:R-:W-:Y:S01]  /*0260*/  FADD R17, R17, -R15.reuse ;  /* 0x8000000f11117221 */ /* 0x100fe20000000000 */
[----:B------:R-:W-:-:S03]  /*0270*/  FADD R0, R0, -R15 ;  /* 0x8000000f00007221 */ /* 0x000fc60000000000 */
[----:B------:R-:W-:Y:S01]  /*0280*/  FMUL R17, R17, R17 ;  /* 0x0000001111117220 */ /* 0x000fe20000400000 */
[----:B-1----:R-:W-:-:S04]  /*0290*/  IMAD.WIDE R2, R11, 0x4, R6 ;  /* 0x000000040b027825 */ /* 0x002fc800078e0206 */
[----:B------:R-:W-:Y:S01]  /*02a0*/  FFMA R17, R0, R0, R17 ;  /* 0x0000000000117223 */ /* 0x000fe20000000011 */
[--C-:B------:R-:W-:Y:S01]  /*02b0*/  FADD R0, R13, -R15.reuse ;  /* 0x8000000f0d007221 */ /* 0x100fe20000000000 */
[----:B------:R-:W-:Y:S01]  /*02c0*/  FADD R10, R10, -R15 ;  /* 0x8000000f0a0a7221 */ /* 0x000fe20000000000 */
[----:B------:R1:W-:Y:S02]  /*02d0*/  @P0 STG.E desc[UR4][R2.64], R15 ;  /* 0x0000000f02000986 */ /* 0x0003e4000c101904 */
[----:B------:R-:W-:-:S04]  /*02e0*/  FFMA R17, R0, R0, R17 ;  /* 0x0000000000117223 */ /* 0x000fc80000000011 */
[----:B------:R-:W-:Y:S01]  /*02f0*/  FFMA R17, R10, R10, R17 ;  /* 0x0000000a0a117223 */ /* 0x000fe20000000011 */
[----:B--2---:R-:W-:Y:S01]  /*0300*/  IMAD.WIDE R4, R11, 0x4, R8 ;  /* 0x000000040b047825 */ /* 0x004fe200078e0208 */
[----:B------:R-:W-:Y:S06]  /*0310*/  @!P0 EXIT ;  /* 0x000000000000894d */ /* 0x000fec0003800000 */
[----:B------:R-:W-:-:S05]  /*0320*/  FMUL R17, R17, 0.25 ;  /* 0x3e80000011117820 */ /* 0x000fca0000400000 */
[----:B------:R-:W-:Y:S01]  /*0330*/  STG.E desc[UR4][R4.64], R17 ;  /* 0x0000001104007986 */ /* 0x000fe2000c101904 */
[----:B------:R-:W-:Y:S05]  /*0340*/  EXIT ;  /* 0x000000000000794d */ /* 0x000fea0003800000 */
.L_x_0:
[----:B------:R-:W-:-:S00]  /*0350*/  BRA `(.L_x_0) ;  /* 0xfffffffc00fc7947 */ /* 0x000fc0000383ffff */
[----:B------:R-:W-:-:S00]  /*0360*/  NOP ;  /* 0x0000000000007918 */ /* 0x000fc00000000000 */
        /* <DEDUP_REMOVED lines=9> */
.L_x_1:


//--------------------- .nv.constant0.triton_poi_fused_add_native_layer_norm_7 --------------------------
	.section	.nv.constant0.triton_poi_fused_add_native_layer_norm_7,"a",@progbits
	.sectionflags	@""
	.align	4
.nv.constant0.triton_poi_fused_add_native_layer_norm_7:
	.zero		564
